//
// Generated by NVIDIA NVVM Compiler
//
// Compiler Build ID: CL-36424714
// Cuda compilation tools, release 13.0, V13.0.88
// Based on NVVM 20.0.0
//

.version 9.0
.target sm_100
.address_size 64

	// .globl	_Z14getMsum_kernelPiS_Px

.visible .entry _Z14getMsum_kernelPiS_Px(
	.param .u64 .ptr .align 1 _Z14getMsum_kernelPiS_Px_param_0,
	.param .u64 .ptr .align 1 _Z14getMsum_kernelPiS_Px_param_1,
	.param .u64 .ptr .align 1 _Z14getMsum_kernelPiS_Px_param_2
)
{
	.reg .pred 	%p<4>;
	.reg .b32 	%r<8>;
	.reg .b64 	%rd<11>;

	ld.param.u64 	%rd3, [_Z14getMsum_kernelPiS_Px_param_0];
	ld.param.u64 	%rd5, [_Z14getMsum_kernelPiS_Px_param_1];
	ld.param.u64 	%rd4, [_Z14getMsum_kernelPiS_Px_param_2];
	cvta.to.global.u64 	%rd1, %rd5;
	mov.u32 	%r1, %ctaid.x;
	mov.u32 	%r2, %ntid.x;
	mov.u32 	%r3, %tid.x;
	mad.lo.s32 	%r4, %r1, %r2, %r3;
	cvt.u64.u32 	%rd2, %r4;
	setp.ne.s32 	%p1, %r4, 0;
	@%p1 bra 	$L__BB0_2;
	mov.b32 	%r5, 0;
	st.global.u32 	[%rd1], %r5;
$L__BB0_2:
	bar.sync 	0;
	cvta.to.global.u64 	%rd6, %rd4;
	ld.global.u64 	%rd7, [%rd6];
	setp.le.s64 	%p2, %rd7, %rd2;
	@%p2 bra 	$L__BB0_5;
	cvta.to.global.u64 	%rd8, %rd3;
	shl.b64 	%rd9, %rd2, 2;
	add.s64 	%rd10, %rd8, %rd9;
	ld.global.u32 	%r6, [%rd10];
	setp.lt.s32 	%p3, %r6, 1;
	@%p3 bra 	$L__BB0_5;
	atom.global.add.u32 	%r7, [%rd1], 1;
$L__BB0_5:
	ret;

}
	// .globl	_Z17updateCost_kernelPiS_S_Px
.visible .entry _Z17updateCost_kernelPiS_S_Px(
	.param .u64 .ptr .align 1 _Z17updateCost_kernelPiS_S_Px_param_0,
	.param .u64 .ptr .align 1 _Z17updateCost_kernelPiS_S_Px_param_1,
	.param .u64 .ptr .align 1 _Z17updateCost_kernelPiS_S_Px_param_2,
	.param .u64 .ptr .align 1 _Z17updateCost_kernelPiS_S_Px_param_3
)
{
	.reg .pred 	%p<3>;
	.reg .b32 	%r<8>;
	.reg .b64 	%rd<16>;

	ld.param.u64 	%rd3, [_Z17updateCost_kernelPiS_S_Px_param_0];
	ld.param.u64 	%rd4, [_Z17updateCost_kernelPiS_S_Px_param_1];
	ld.param.u64 	%rd5, [_Z17updateCost_kernelPiS_S_Px_param_2];
	ld.param.u64 	%rd6, [_Z17updateCost_kernelPiS_S_Px_param_3];
	cvta.to.global.u64 	%rd7, %rd6;
	mov.u32 	%r2, %ctaid.x;
	mov.u32 	%r3, %ntid.x;
	mov.u32 	%r4, %tid.x;
	mad.lo.s32 	%r5, %r2, %r3, %r4;
	cvt.u64.u32 	%rd1, %r5;
	ld.global.u64 	%rd8, [%rd7];
	setp.le.s64 	%p1, %rd8, %rd1;
	@%p1 bra 	$L__BB1_3;
	cvta.to.global.u64 	%rd9, %rd4;
	cvta.to.global.u64 	%rd10, %rd5;
	shl.b64 	%rd11, %rd1, 2;
	add.s64 	%rd2, %rd9, %rd11;
	ld.global.u32 	%r6, [%rd2];
	add.s64 	%rd12, %rd10, %rd11;
	ld.global.u32 	%r1, [%rd12];
	setp.le.s32 	%p2, %r6, %r1;
	@%p2 bra 	$L__BB1_3;
	st.global.u32 	[%rd2], %r1;
	cvta.to.global.u64 	%rd13, %rd3;
	add.s64 	%rd15, %rd13, %rd11;
	mov.b32 	%r7, 1;
	st.global.u32 	[%rd15], %r7;
$L__BB1_3:
	ret;

}
	// .globl	_Z23exploreNeighbors_kernelPiS_S_S_S_S_S_Px
.visible .entry _Z23exploreNeighbors_kernelPiS_S_S_S_S_S_Px(
	.param .u64 .ptr .align 1 _Z23exploreNeighbors_kernelPiS_S_S_S_S_S_Px_param_0,
	.param .u64 .ptr .align 1 _Z23exploreNeighbors_kernelPiS_S_S_S_S_S_Px_param_1,
	.param .u64 .ptr .align 1 _Z23exploreNeighbors_kernelPiS_S_S_S_S_S_Px_param_2,
	.param .u64 .ptr .align 1 _Z23exploreNeighbors_kernelPiS_S_S_S_S_S_Px_param_3,
	.param .u64 .ptr .align 1 _Z23exploreNeighbors_kernelPiS_S_S_S_S_S_Px_param_4,
	.param .u64 .ptr .align 1 _Z23exploreNeighbors_kernelPiS_S_S_S_S_S_Px_param_5,
	.param .u64 .ptr .align 1 _Z23exploreNeighbors_kernelPiS_S_S_S_S_S_Px_param_6,
	.param .u64 .ptr .align 1 _Z23exploreNeighbors_kernelPiS_S_S_S_S_S_Px_param_7
)
{
	.reg .pred 	%p<7>;
	.reg .b32 	%r<26>;
	.reg .b64 	%rd<34>;

	ld.param.u64 	%rd10, [_Z23exploreNeighbors_kernelPiS_S_S_S_S_S_Px_param_0];
	ld.param.u64 	%rd11, [_Z23exploreNeighbors_kernelPiS_S_S_S_S_S_Px_param_1];
	ld.param.u64 	%rd12, [_Z23exploreNeighbors_kernelPiS_S_S_S_S_S_Px_param_2];
	ld.param.u64 	%rd13, [_Z23exploreNeighbors_kernelPiS_S_S_S_S_S_Px_param_3];
	ld.param.u64 	%rd14, [_Z23exploreNeighbors_kernelPiS_S_S_S_S_S_Px_param_4];
	ld.param.u64 	%rd16, [_Z23exploreNeighbors_kernelPiS_S_S_S_S_S_Px_param_5];
	ld.param.u64 	%rd15, [_Z23exploreNeighbors_kernelPiS_S_S_S_S_S_Px_param_6];
	ld.param.u64 	%rd17, [_Z23exploreNeighbors_kernelPiS_S_S_S_S_S_Px_param_7];
	cvta.to.global.u64 	%rd1, %rd16;
	cvta.to.global.u64 	%rd18, %rd17;
	mov.u32 	%r11, %ctaid.x;
	mov.u32 	%r12, %ntid.x;
	mov.u32 	%r13, %tid.x;
	mad.lo.s32 	%r1, %r11, %r12, %r13;
	cvt.u64.u32 	%rd2, %r1;
	ld.global.u64 	%rd19, [%rd18];
	setp.le.s64 	%p1, %rd19, %rd2;
	@%p1 bra 	$L__BB2_9;
	cvta.to.global.u64 	%rd20, %rd14;
	cvta.to.global.u64 	%rd21, %rd13;
	shl.b64 	%rd22, %rd2, 2;
	add.s64 	%rd3, %rd21, %rd22;
	ld.global.u32 	%r14, [%rd3];
	setp.ne.s32 	%p2, %r14, 1;
	add.s64 	%rd4, %rd20, %rd22;
	@%p2 bra 	$L__BB2_7;
	mov.b32 	%r15, 0;
	st.global.u32 	[%rd3], %r15;
	cvta.to.global.u64 	%rd23, %rd12;
	add.s64 	%rd5, %rd23, %rd22;
	ld.global.u32 	%r25, [%rd5];
	setp.lt.s32 	%p3, %r25, 1;
	@%p3 bra 	$L__BB2_7;
	cvta.to.global.u64 	%rd25, %rd11;
	add.s64 	%rd6, %rd25, %rd22;
	cvta.to.global.u64 	%rd7, %rd10;
	cvta.to.global.u64 	%rd8, %rd15;
	mov.b32 	%r24, 0;
$L__BB2_4:
	ld.global.u32 	%r17, [%rd6];
	add.s32 	%r18, %r17, %r24;
	mul.wide.s32 	%rd27, %r18, 4;
	add.s64 	%rd28, %rd7, %rd27;
	ld.global.u32 	%r5, [%rd28];
	mul.wide.s32 	%rd29, %r5, 4;
	add.s64 	%rd9, %rd1, %rd29;
	ld.global.u32 	%r19, [%rd9];
	ld.global.u32 	%r20, [%rd4];
	add.s32 	%r6, %r20, 1;
	setp.le.s32 	%p4, %r19, %r6;
	@%p4 bra 	$L__BB2_6;
	st.global.u32 	[%rd9], %r6;
	add.s64 	%rd31, %rd8, %rd29;
	st.global.u32 	[%rd31], %r1;
	ld.global.u32 	%r25, [%rd5];
$L__BB2_6:
	add.s32 	%r24, %r24, 1;
	setp.lt.s32 	%p5, %r24, %r25;
	@%p5 bra 	$L__BB2_4;
$L__BB2_7:
	bar.sync 	0;
	ld.global.u32 	%r21, [%rd4];
	add.s64 	%rd33, %rd1, %rd22;
	ld.global.u32 	%r10, [%rd33];
	setp.le.s32 	%p6, %r21, %r10;
	@%p6 bra 	$L__BB2_9;
	st.global.u32 	[%rd4], %r10;
	mov.b32 	%r22, 1;
	st.global.u32 	[%rd3], %r22;
$L__BB2_9:
	ret;

}


// ===== COMPILED SASS (sm_100) =====

	.target	sm_100

	.elftype	@"ET_EXEC"


//--------------------- .note.nv.tkinfo           --------------------------
	.section	.note.nv.tkinfo,"",@"SHT_NOTE"
	.sectionflags	@"SHF_NOTE_NV_TKINFO"
	.tkinfo
        /*0018*/ 	.word	0x00000002
        /*0030*/ 	.string	""
        /*0030*/ 	.string	"ptxas"
        /*0030*/ 	.string	"Cuda compilation tools, release 13.0, V13.0.88"
        /*0030*/ 	.string	"Build cuda_13.0.r13.0/compiler.36424714_0"
        /*0030*/ 	.string	"-arch sm_100 -m 64 "



//--------------------- .note.nv.cuinfo           --------------------------
	.section	.note.nv.cuinfo,"",@"SHT_NOTE"
	.sectionflags	@"SHF_NOTE_NV_CUINFO"
        /*0018*/ 	.short	0x0002
        /*001a*/ 	.short	0x0064
        /*001c*/ 	.short	0x0082
	.zero		2


//--------------------- .nv.info                  --------------------------
	.section	.nv.info,"",@"SHT_CUDA_INFO"
	.align	4


	//----- nvinfo : EIATTR_REGCOUNT
	.align		4
        /*0000*/ 	.byte	0x04, 0x2f
        /*0002*/ 	.short	(.L_1 - .L_0)
	.align		4
.L_0:
        /*0004*/ 	.word	index@(_Z14getMsum_kernelPiS_Px)
        /*0008*/ 	.word	0x0000000a


	//----- nvinfo : EIATTR_FRAME_SIZE
	.align		4
.L_1:
        /*000c*/ 	.byte	0x04, 0x11
        /*000e*/ 	.short	(.L_3 - .L_2)
	.align		4
.L_2:
        /*0010*/ 	.word	index@(_Z14getMsum_kernelPiS_Px)
        /*0014*/ 	.word	0x00000000


	//----- nvinfo : EIATTR_REGCOUNT
	.align		4
.L_3:
        /*0018*/ 	.byte	0x04, 0x2f
        /*001a*/ 	.short	(.L_5 - .L_4)
	.align		4
.L_4:
        /*001c*/ 	.word	index@(_Z17updateCost_kernelPiS_S_Px)
        /*0020*/ 	.word	0x0000000c


	//----- nvinfo : EIATTR_FRAME_SIZE
	.align		4
.L_5:
        /*0024*/ 	.byte	0x04, 0x11
        /*0026*/ 	.short	(.L_7 - .L_6)
	.align		4
.L_6:
        /*0028*/ 	.word	index@(_Z17updateCost_kernelPiS_S_Px)
        /*002c*/ 	.word	0x00000000


	//----- nvinfo : EIATTR_REGCOUNT
	.align		4
.L_7:
        /*0030*/ 	.byte	0x04, 0x2f
        /*0032*/ 	.short	(.L_9 - .L_8)
	.align		4
.L_8:
        /*0034*/ 	.word	index@(_Z23exploreNeighbors_kernelPiS_S_S_S_S_S_Px)
        /*0038*/ 	.word	0x0000001c


	//----- nvinfo : EIATTR_FRAME_SIZE
	.align		4
.L_9:
        /*003c*/ 	.byte	0x04, 0x11
        /*003e*/ 	.short	(.L_11 - .L_10)
	.align		4
.L_10:
        /*0040*/ 	.word	index@(_Z23exploreNeighbors_kernelPiS_S_S_S_S_S_Px)
        /*0044*/ 	.word	0x00000000


	//----- nvinfo : EIATTR_MIN_STACK_SIZE
	.align		4
.L_11:
        /*0048*/ 	.byte	0x04, 0x12
        /*004a*/ 	.short	(.L_13 - .L_12)
	.align		4
.L_12:
        /*004c*/ 	.word	index@(_Z23exploreNeighbors_kernelPiS_S_S_S_S_S_Px)
        /*0050*/ 	.word	0x00000000


	//----- nvinfo : EIATTR_MIN_STACK_SIZE
	.align		4
.L_13:
        /*0054*/ 	.byte	0x04, 0x12
        /*0056*/ 	.short	(.L_15 - .L_14)
	.align		4
.L_14:
        /*0058*/ 	.word	index@(_Z17updateCost_kernelPiS_S_Px)
        /*005c*/ 	.word	0x00000000


	//----- nvinfo : EIATTR_MIN_STACK_SIZE
	.align		4
.L_15:
        /*0060*/ 	.byte	0x04, 0x12
        /*0062*/ 	.short	(.L_17 - .L_16)
	.align		4
.L_16:
        /*0064*/ 	.word	index@(_Z14getMsum_kernelPiS_Px)
        /*0068*/ 	.word	0x00000000
.L_17:


//--------------------- .nv.compat                --------------------------
	.section	.nv.compat,"",@"SHT_CUDA_COMPAT_INFO"
	.align	4
        /*0000*/ 	.byte	0x02, 0x09, 0x00, 0x00, 0x02, 0x02, 0x01, 0x00, 0x02, 0x05, 0x05, 0x00, 0x03, 0x07, 0x01, 0x01
        /*0010*/ 	.byte	0x02, 0x03, 0x00, 0x00, 0x02, 0x06, 0x01, 0x00, 0x04, 0x0b, 0x08, 0x00, 0x09, 0x00, 0x00, 0x00
        /*0020*/ 	.byte	0x00, 0x00, 0x00, 0x00


//--------------------- .nv.info._Z23exploreNeighbors_kernelPiS_S_S_S_S_S_Px --------------------------
	.section	.nv.info._Z23exploreNeighbors_kernelPiS_S_S_S_S_S_Px,"",@"SHT_CUDA_INFO"
	.sectionflags	@""
	.align	4


	//----- nvinfo : EIATTR_CUDA_API_VERSION
	.align		4
        /*0000*/ 	.byte	0x04, 0x37
        /*0002*/ 	.short	(.L_19 - .L_18)
.L_18:
        /*0004*/ 	.word	0x00000082


	//----- nvinfo : EIATTR_KPARAM_INFO
	.align		4
.L_19:
        /*0008*/ 	.byte	0x04, 0x17
        /*000a*/ 	.short	(.L_21 - .L_20)
.L_20:
        /*000c*/ 	.word	0x00000000
        /*0010*/ 	.short	0x0007
        /*0012*/ 	.short	0x0038
        /*0014*/ 	.byte	0x00, 0xf5, 0x21, 0x00


	//----- nvinfo : EIATTR_KPARAM_INFO
	.align		4
.L_21:
        /*0018*/ 	.byte	0x04, 0x17
        /*001a*/ 	.short	(.L_23 - .L_22)
.L_22:
        /*001c*/ 	.word	0x00000000
        /*0020*/ 	.short	0x0006
        /*0022*/ 	.short	0x0030
        /*0024*/ 	.byte	0x00, 0xf5, 0x21, 0x00


	//----- nvinfo : EIATTR_KPARAM_INFO
	.align		4
.L_23:
        /*0028*/ 	.byte	0x04, 0x17
        /*002a*/ 	.short	(.L_25 - .L_24)
.L_24:
        /*002c*/ 	.word	0x00000000
        /*0030*/ 	.short	0x0005
        /*0032*/ 	.short	0x0028
        /*0034*/ 	.byte	0x00, 0xf5, 0x21, 0x00


	//----- nvinfo : EIATTR_KPARAM_INFO
	.align		4
.L_25:
        /*0038*/ 	.byte	0x04, 0x17
        /*003a*/ 	.short	(.L_27 - .L_26)
.L_26:
        /*003c*/ 	.word	0x00000000
        /*0040*/ 	.short	0x0004
        /*0042*/ 	.short	0x0020
        /*0044*/ 	.byte	0x00, 0xf5, 0x21, 0x00


	//----- nvinfo : EIATTR_KPARAM_INFO
	.align		4
.L_27:
        /*0048*/ 	.byte	0x04, 0x17
        /*004a*/ 	.short	(.L_29 - .L_28)
.L_28:
        /*004c*/ 	.word	0x00000000
        /*0050*/ 	.short	0x0003
        /*0052*/ 	.short	0x0018
        /*0054*/ 	.byte	0x00, 0xf5, 0x21, 0x00


	//----- nvinfo : EIATTR_KPARAM_INFO
	.align		4
.L_29:
        /*0058*/ 	.byte	0x04, 0x17
        /*005a*/ 	.short	(.L_31 - .L_30)
.L_30:
        /*005c*/ 	.word	0x00000000
        /*0060*/ 	.short	0x0002
        /*0062*/ 	.short	0x0010
        /*0064*/ 	.byte	0x00, 0xf5, 0x21, 0x00


	//----- nvinfo : EIATTR_KPARAM_INFO
	.align		4
.L_31:
        /*0068*/ 	.byte	0x04, 0x17
        /*006a*/ 	.short	(.L_33 - .L_32)
.L_32:
        /*006c*/ 	.word	0x00000000
        /*0070*/ 	.short	0x0001
        /*0072*/ 	.short	0x0008
        /*0074*/ 	.byte	0x00, 0xf5, 0x21, 0x00


	//----- nvinfo : EIATTR_KPARAM_INFO
	.align		4
.L_33:
        /*0078*/ 	.byte	0x04, 0x17
        /*007a*/ 	.short	(.L_35 - .L_34)
.L_34:
        /*007c*/ 	.word	0x00000000
        /*0080*/ 	.short	0x0000
        /*0082*/ 	.short	0x0000
        /*0084*/ 	.byte	0x00, 0xf5, 0x21, 0x00


	//----- nvinfo : EIATTR_SPARSE_MMA_MASK
	.align		4
.L_35:
        /*0088*/ 	.byte	0x03, 0x50
        /*008a*/ 	.short	0x0000


	//----- nvinfo : EIATTR_MAXREG_COUNT
	.align		4
        /*008c*/ 	.byte	0x03, 0x1b
        /*008e*/ 	.short	0x00ff


	//----- nvinfo : EIATTR_NUM_BARRIERS
	.align		4
        /*0090*/ 	.byte	0x02, 0x4c
        /*0092*/ 	.byte	0x01
	.zero		1


	//----- nvinfo : EIATTR_MERCURY_ISA_VERSION
	.align		4
        /*0094*/ 	.byte	0x03, 0x5f
        /*0096*/ 	.short	0x0101


	//----- nvinfo : EIATTR_VRC_CTA_INIT_COUNT
	.align		4
        /*0098*/ 	.byte	0x02, 0x4a
	.zero		1
	.zero		1


	//----- nvinfo : EIATTR_EXIT_INSTR_OFFSETS
	.align		4
        /*009c*/ 	.byte	0x04, 0x1c
        /*009e*/ 	.short	(.L_37 - .L_36)


	//   ....[0]....
.L_36:
        /*00a0*/ 	.word	0x000000a0


	//   ....[1]....
        /*00a4*/ 	.word	0x00000410


	//   ....[2]....
        /*00a8*/ 	.word	0x00000450


	//----- nvinfo : EIATTR_CRS_STACK_SIZE
	.align		4
.L_37:
        /*00ac*/ 	.byte	0x04, 0x1e
        /*00ae*/ 	.short	(.L_39 - .L_38)
.L_38:
        /*00b0*/ 	.word	0x00000000


	//----- nvinfo : EIATTR_CBANK_PARAM_SIZE
	.align		4
.L_39:
        /*00b4*/ 	.byte	0x03, 0x19
        /*00b6*/ 	.short	0x0040


	//----- nvinfo : EIATTR_PARAM_CBANK
	.align		4
        /*00b8*/ 	.byte	0x04, 0x0a
        /*00ba*/ 	.short	(.L_41 - .L_40)
	.align		4
.L_40:
        /*00bc*/ 	.word	index@(.nv.constant0._Z23exploreNeighbors_kernelPiS_S_S_S_S_S_Px)
        /*00c0*/ 	.short	0x0380
        /*00c2*/ 	.short	0x0040


	//----- nvinfo : EIATTR_SW_WAR
	.align		4
.L_41:
        /*00c4*/ 	.byte	0x04, 0x36
        /*00c6*/ 	.short	(.L_43 - .L_42)
.L_42:
        /*00c8*/ 	.word	0x00000008
.L_43:


//--------------------- .nv.info._Z17updateCost_kernelPiS_S_Px --------------------------
	.section	.nv.info._Z17updateCost_kernelPiS_S_Px,"",@"SHT_CUDA_INFO"
	.sectionflags	@""
	.align	4


	//----- nvinfo : EIATTR_CUDA_API_VERSION
	.align		4
        /*0000*/ 	.byte	0x04, 0x37
        /*0002*/ 	.short	(.L_45 - .L_44)
.L_44:
        /*0004*/ 	.word	0x00000082


	//----- nvinfo : EIATTR_KPARAM_INFO
	.align		4
.L_45:
        /*0008*/ 	.byte	0x04, 0x17
        /*000a*/ 	.short	(.L_47 - .L_46)
.L_46:
        /*000c*/ 	.word	0x00000000
        /*0010*/ 	.short	0x0003
        /*0012*/ 	.short	0x0018
        /*0014*/ 	.byte	0x00, 0xf5, 0x21, 0x00


	//----- nvinfo : EIATTR_KPARAM_INFO
	.align		4
.L_47:
        /*0018*/ 	.byte	0x04, 0x17
        /*001a*/ 	.short	(.L_49 - .L_48)
.L_48:
        /*001c*/ 	.word	0x00000000
        /*0020*/ 	.short	0x0002
        /*0022*/ 	.short	0x0010
        /*0024*/ 	.byte	0x00, 0xf5, 0x21, 0x00


	//----- nvinfo : EIATTR_KPARAM_INFO
	.align		4
.L_49:
        /*0028*/ 	.byte	0x04, 0x17
        /*002a*/ 	.short	(.L_51 - .L_50)
.L_50:
        /*002c*/ 	.word	0x00000000
        /*0030*/ 	.short	0x0001
        /*0032*/ 	.short	0x0008
        /*0034*/ 	.byte	0x00, 0xf5, 0x21, 0x00


	//----- nvinfo : EIATTR_KPARAM_INFO
	.align		4
.L_51:
        /*0038*/ 	.byte	0x04, 0x17
        /*003a*/ 	.short	(.L_53 - .L_52)
.L_52:
        /*003c*/ 	.word	0x00000000
        /*0040*/ 	.short	0x0000
        /*0042*/ 	.short	0x0000
        /*0044*/ 	.byte	0x00, 0xf5, 0x21, 0x00


	//----- nvinfo : EIATTR_SPARSE_MMA_MASK
	.align		4
.L_53:
        /*0048*/ 	.byte	0x03, 0x50
        /*004a*/ 	.short	0x0000


	//----- nvinfo : EIATTR_MAXREG_COUNT
	.align		4
        /*004c*/ 	.byte	0x03, 0x1b
        /*004e*/ 	.short	0x00ff


	//----- nvinfo : EIATTR_MERCURY_ISA_VERSION
	.align		4
        /*0050*/ 	.byte	0x03, 0x5f
        /*0052*/ 	.short	0x0101


	//----- nvinfo : EIATTR_VRC_CTA_INIT_COUNT
	.align		4
        /*0054*/ 	.byte	0x02, 0x4a
	.zero		1
	.zero		1


	//----- nvinfo : EIATTR_EXIT_INSTR_OFFSETS
	.align		4
        /*0058*/ 	.byte	0x04, 0x1c
        /*005a*/ 	.short	(.L_55 - .L_54)


	//   ....[0]....
.L_54:
        /*005c*/ 	.word	0x000000a0


	//   ....[1]....
        /*0060*/ 	.word	0x00000160


	//   ....[2]....
        /*0064*/ 	.word	0x000001d0


	//----- nvinfo : EIATTR_CBANK_PARAM_SIZE
	.align		4
.L_55:
        /*0068*/ 	.byte	0x03, 0x19
        /*006a*/ 	.short	0x0020


	//----- nvinfo : EIATTR_PARAM_CBANK
	.align		4
        /*006c*/ 	.byte	0x04, 0x0a
        /*006e*/ 	.short	(.L_57 - .L_56)
	.align		4
.L_56:
        /*0070*/ 	.word	index@(.nv.constant0._Z17updateCost_kernelPiS_S_Px)
        /*0074*/ 	.short	0x0380
        /*0076*/ 	.short	0x0020


	//----- nvinfo : EIATTR_SW_WAR
	.align		4
.L_57:
        /*0078*/ 	.byte	0x04, 0x36
        /*007a*/ 	.short	(.L_59 - .L_58)
.L_58:
        /*007c*/ 	.word	0x00000008
.L_59:


//--------------------- .nv.info._Z14getMsum_kernelPiS_Px --------------------------
	.section	.nv.info._Z14getMsum_kernelPiS_Px,"",@"SHT_CUDA_INFO"
	.sectionflags	@""
	.align	4


	//----- nvinfo : EIATTR_CUDA_API_VERSION
	.align		4
        /*0000*/ 	.byte	0x04, 0x37
        /*0002*/ 	.short	(.L_61 - .L_60)
.L_60:
        /*0004*/ 	.word	0x00000082


	//----- nvinfo : EIATTR_KPARAM_INFO
	.align		4
.L_61:
        /*0008*/ 	.byte	0x04, 0x17
        /*000a*/ 	.short	(.L_63 - .L_62)
.L_62:
        /*000c*/ 	.word	0x00000000
        /*0010*/ 	.short	0x0002
        /*0012*/ 	.short	0x0010
        /*0014*/ 	.byte	0x00, 0xf5, 0x21, 0x00


	//----- nvinfo : EIATTR_KPARAM_INFO
	.align		4
.L_63:
        /*0018*/ 	.byte	0x04, 0x17
        /*001a*/ 	.short	(.L_65 - .L_64)
.L_64:
        /*001c*/ 	.word	0x00000000
        /*0020*/ 	.short	0x0001
        /*0022*/ 	.short	0x0008
        /*0024*/ 	.byte	0x00, 0xf5, 0x21, 0x00


	//----- nvinfo : EIATTR_KPARAM_INFO
	.align		4
.L_65:
        /*0028*/ 	.byte	0x04, 0x17
        /*002a*/ 	.short	(.L_67 - .L_66)
.L_66:
        /*002c*/ 	.word	0x00000000
        /*0030*/ 	.short	0x0000
        /*0032*/ 	.short	0x0000
        /*0034*/ 	.byte	0x00, 0xf5, 0x21, 0x00


	//----- nvinfo : EIATTR_SPARSE_MMA_MASK
	.align		4
.L_67:
        /*0038*/ 	.byte	0x03, 0x50
        /*003a*/ 	.short	0x0000


	//----- nvinfo : EIATTR_MAXREG_COUNT
	.align		4
        /*003c*/ 	.byte	0x03, 0x1b
        /*003e*/ 	.short	0x00ff


	//----- nvinfo : EIATTR_NUM_BARRIERS
	.align		4
        /*0040*/ 	.byte	0x02, 0x4c
        /*0042*/ 	.byte	0x01
	.zero		1


	//----- nvinfo : EIATTR_MERCURY_ISA_VERSION
	.align		4
        /*0044*/ 	.byte	0x03, 0x5f
        /*0046*/ 	.short	0x0101


	//----- nvinfo : EIATTR_INT_WARP_WIDE_INSTR_OFFSETS
	.align		4
        /*0048*/ 	.byte	0x04, 0x31
        /*004a*/ 	.short	(.L_69 - .L_68)


	//   ....[0]....
.L_68:
        /*004c*/ 	.word	0x00000170


	//----- nvinfo : EIATTR_VRC_CTA_INIT_COUNT
	.align		4
.L_69:
        /*0050*/ 	.byte	0x02, 0x4a
	.zero		1
	.zero		1


	//----- nvinfo : EIATTR_EXIT_INSTR_OFFSETS
	.align		4
        /*0054*/ 	.byte	0x04, 0x1c
        /*0056*/ 	.short	(.L_71 - .L_70)


	//   ....[0]....
.L_70:
        /*0058*/ 	.word	0x000000e0


	//   ....[1]....
        /*005c*/ 	.word	0x00000140


	//   ....[2]....
        /*0060*/ 	.word	0x000001c0


	//----- nvinfo : EIATTR_CBANK_PARAM_SIZE
	.align		4
.L_71:
        /*0064*/ 	.byte	0x03, 0x19
        /*0066*/ 	.short	0x0018


	//----- nvinfo : EIATTR_PARAM_CBANK
	.align		4
        /*0068*/ 	.byte	0x04, 0x0a
        /*006a*/ 	.short	(.L_73 - .L_72)
	.align		4
.L_72:
        /*006c*/ 	.word	index@(.nv.constant0._Z14getMsum_kernelPiS_Px)
        /*0070*/ 	.short	0x0380
        /*0072*/ 	.short	0x0018


	//----- nvinfo : EIATTR_SW_WAR
	.align		4
.L_73:
        /*0074*/ 	.byte	0x04, 0x36
        /*0076*/ 	.short	(.L_75 - .L_74)
.L_74:
        /*0078*/ 	.word	0x00000008
.L_75:


//--------------------- .nv.callgraph             --------------------------
	.section	.nv.callgraph,"",@"SHT_CUDA_CALLGRAPH"
	.align	4
	.sectionentsize	8
	.align		4
        /*0000*/ 	.word	0x00000000
	.align		4
        /*0004*/ 	.word	0xffffffff
	.align		4
        /*0008*/ 	.word	0x00000000
	.align		4
        /*000c*/ 	.word	0xfffffffe
	.align		4
        /*0010*/ 	.word	0x00000000
	.align		4
        /*0014*/ 	.word	0xfffffffd
	.align		4
        /*0018*/ 	.word	0x00000000
	.align		4
        /*001c*/ 	.word	0xfffffffc


//--------------------- .text._Z23exploreNeighbors_kernelPiS_S_S_S_S_S_Px --------------------------
	.section	.text._Z23exploreNeighbors_kernelPiS_S_S_S_S_S_Px,"ax",@progbits
	.align	128
        .global         _Z23exploreNeighbors_kernelPiS_S_S_S_S_S_Px
        .type           _Z23exploreNeighbors_kernelPiS_S_S_S_S_S_Px,@function
        .size           _Z23exploreNeighbors_kernelPiS_S_S_S_S_S_Px,(.L_x_8 - _Z23exploreNeighbors_kernelPiS_S_S_S_S_S_Px)
        .other          _Z23exploreNeighbors_kernelPiS_S_S_S_S_S_Px,@"STO_CUDA_ENTRY STV_DEFAULT"
_Z23exploreNeighbors_kernelPiS_S_S_S_S_S_Px:
.text._Z23exploreNeighbors_kernelPiS_S_S_S_S_S_Px:
[----:B------:R-:W-:Y:S08]  /*0000*/  LDC R1, c[0x0][0x37c] ;  /* 0x0000df00ff017b82 */ /* 0x000ff00000000800 */
[----:B------:R-:W0:Y:S01]  /*0010*/  LDC.64 R2, c[0x0][0x3b8] ;  /* 0x0000ee00ff027b82 */ /* 0x000e220000000a00 */
[----:B------:R-:W0:Y:S02]  /*0020*/  LDCU.64 UR4, c[0x0][0x358] ;  /* 0x00006b00ff0477ac */ /* 0x000e240008000a00 */
[----:B0-----:R-:W2:Y:S05]  /*0030*/  LDG.E.64 R2, desc[UR4][R2.64] ;  /* 0x0000000402027981 */ /* 0x001eaa000c1e1b00 */
[----:B------:R-:W0:Y:S01]  /*0040*/  S2UR UR6, SR_CTAID.X ;  /* 0x00000000000679c3 */ /* 0x000e220000002500 */
[----:B------:R-:W0:Y:S07]  /*0050*/  S2R R5, SR_TID.X ;  /* 0x0000000000057919 */ /* 0x000e2e0000002100 */
[----:B------:R-:W0:Y:S02]  /*0060*/  LDC R0, c[0x0][0x360] ;  /* 0x0000d800ff007b82 */ /* 0x000e240000000800 */
[----:B0-----:R-:W-:-:S05]  /*0070*/  IMAD R0, R0, UR6, R5 ;  /* 0x0000000600007c24 */ /* 0x001fca000f8e0205 */
[----:B--2---:R-:W-:-:S04]  /*0080*/  ISETP.GT.U32.AND P0, PT, R2, R0, PT ;  /* 0x000000000200720c */ /* 0x004fc80003f04070 */
[----:B------:R-:W-:-:S13]  /*0090*/  ISETP.GT.AND.EX P0, PT, R3, RZ, PT, P0 ;  /* 0x000000ff0300720c */ /* 0x000fda0003f04300 */
[----:B------:R-:W-:Y:S05]  /*00a0*/  @!P0 EXIT ;  /* 0x000000000000894d */ /* 0x000fea0003800000 */
[----:B------:R-:W0:Y:S01]  /*00b0*/  LDCU.64 UR6, c[0x0][0x398] ;  /* 0x00007300ff0677ac */ /* 0x000e220008000a00 */
[----:B------:R-:W-:Y:S01]  /*00c0*/  IMAD.SHL.U32 R16, R0, 0x4, RZ ;  /* 0x0000000400107824 */ /* 0x000fe200078e00ff */
[----:B------:R-:W-:-:S04]  /*00d0*/  SHF.R.U32.HI R23, RZ, 0x1e, R0 ;  /* 0x0000001eff177819 */ /* 0x000fc80000011600 */
[----:B0-----:R-:W-:-:S04]  /*00e0*/  IADD3 R4, P0, PT, R16, UR6, RZ ;  /* 0x0000000610047c10 */ /* 0x001fc8000ff1e0ff */
[----:B------:R-:W-:Y:S01]  /*00f0*/  IADD3.X R5, PT, PT, R23, UR7, RZ, P0, !PT ;  /* 0x0000000717057c10 */ /* 0x000fe200087fe4ff */
[----:B------:R-:W0:Y:S04]  /*0100*/  LDCU.64 UR6, c[0x0][0x3a0] ;  /* 0x00007400ff0677ac */ /* 0x000e280008000a00 */
[----:B------:R-:W2:Y:S01]  /*0110*/  LDG.E R3, desc[UR4][R4.64] ;  /* 0x0000000404037981 */ /* 0x000ea2000c1e1900 */
[----:B------:R-:W-:Y:S01]  /*0120*/  BSSY.RECONVERGENT B0, `(.L_x_0) ;  /* 0x0000027000007945 */ /* 0x000fe20003800200 */
[----:B0-----:R-:W-:Y:S02]  /*0130*/  IADD3 R2, P1, PT, R16, UR6, RZ ;  /* 0x0000000610027c10 */ /* 0x001fe4000ff3e0ff */
[----:B--2---:R-:W-:Y:S02]  /*0140*/  ISETP.NE.AND P0, PT, R3, 0x1, PT ;  /* 0x000000010300780c */ /* 0x004fe40003f05270 */
[----:B------:R-:W-:-:S11]  /*0150*/  IADD3.X R3, PT, PT, R23, UR7, RZ, P1, !PT ;  /* 0x0000000717037c10 */ /* 0x000fd60008ffe4ff */
[----:B------:R-:W-:Y:S05]  /*0160*/  @P0 BRA `(.L_x_1) ;  /* 0x0000000000880947 */ /* 0x000fea0003800000 */
[----:B------:R-:W0:Y:S01]  /*0170*/  LDCU.64 UR6, c[0x0][0x390] ;  /* 0x00007200ff0677ac */ /* 0x000e220008000a00 */
[----:B------:R1:W-:Y:S01]  /*0180*/  STG.E desc[UR4][R4.64], RZ ;  /* 0x000000ff04007986 */ /* 0x0003e2000c101904 */
[----:B0-----:R-:W-:-:S04]  /*0190*/  IADD3 R20, P0, PT, R16, UR6, RZ ;  /* 0x0000000610147c10 */ /* 0x001fc8000ff1e0ff */
[----:B------:R-:W-:-:S05]  /*01a0*/  IADD3.X R21, PT, PT, R23, UR7, RZ, P0, !PT ;  /* 0x0000000717157c10 */ /* 0x000fca00087fe4ff */
[----:B------:R-:W2:Y:S02]  /*01b0*/  LDG.E R14, desc[UR4][R20.64] ;  /* 0x00000004140e7981 */ /* 0x000ea4000c1e1900 */
[----:B--2---:R-:W-:-:S13]  /*01c0*/  ISETP.GE.AND P0, PT, R14, 0x1, PT ;  /* 0x000000010e00780c */ /* 0x004fda0003f06270 */
[----:B-1----:R-:W-:Y:S05]  /*01d0*/  @!P0 BRA `(.L_x_1) ;  /* 0x00000000006c8947 */ /* 0x002fea0003800000 */
[----:B------:R-:W0:Y:S01]  /*01e0*/  LDCU.64 UR6, c[0x0][0x388] ;  /* 0x00007100ff0677ac */ /* 0x000e220008000a00 */
[----:B------:R-:W1:Y:S01]  /*01f0*/  LDC.64 R12, c[0x0][0x380] ;  /* 0x0000e000ff0c7b82 */ /* 0x000e620000000a00 */
[----:B------:R-:W-:Y:S02]  /*0200*/  IMAD.MOV.U32 R22, RZ, RZ, R14 ;  /* 0x000000ffff167224 */ /* 0x000fe400078e000e */
[----:B------:R-:W-:-:S05]  /*0210*/  IMAD.MOV.U32 R17, RZ, RZ, RZ ;  /* 0x000000ffff117224 */ /* 0x000fca00078e00ff */
[----:B------:R-:W2:Y:S08]  /*0220*/  LDC.64 R10, c[0x0][0x3a8] ;  /* 0x0000ea00ff0a7b82 */ /* 0x000eb00000000a00 */
[----:B------:R-:W3:Y:S01]  /*0230*/  LDC.64 R8, c[0x0][0x3b0] ;  /* 0x0000ec00ff087b82 */ /* 0x000ee20000000a00 */
[----:B0-----:R-:W-:-:S04]  /*0240*/  IADD3 R6, P0, PT, R16, UR6, RZ ;  /* 0x0000000610067c10 */ /* 0x001fc8000ff1e0ff */
[----:B------:R-:W-:-:S09]  /*0250*/  IADD3.X R7, PT, PT, R23, UR7, RZ, P0, !PT ;  /* 0x0000000717077c10 */ /* 0x000fd200087fe4ff */
.L_x_4:
[----:B0-----:R-:W4:Y:S04]  /*0260*/  LDG.E R14, desc[UR4][R6.64] ;  /* 0x00000004060e7981 */ /* 0x001f28000c1e1900 */
[----:B------:R-:W5:Y:S01]  /*0270*/  LDG.E R25, desc[UR4][R2.64] ;  /* 0x0000000402197981 */ /* 0x000f62000c1e1900 */
[----:B----4-:R-:W-:-:S04]  /*0280*/  IMAD.IADD R19, R14, 0x1, R17 ;  /* 0x000000010e137824 */ /* 0x010fc800078e0211 */
[----:B-1----:R-:W-:-:S06]  /*0290*/  IMAD.WIDE R18, R19, 0x4, R12 ;  /* 0x0000000413127825 */ /* 0x002fcc00078e020c */
[----:B------:R-:W2:Y:S02]  /*02a0*/  LDG.E R19, desc[UR4][R18.64] ;  /* 0x0000000412137981 */ /* 0x000ea4000c1e1900 */
[----:B--2---:R-:W-:-:S05]  /*02b0*/  IMAD.WIDE R14, R19, 0x4, R10 ;  /* 0x00000004130e7825 */ /* 0x004fca00078e020a */
[----:B------:R-:W2:Y:S01]  /*02c0*/  LDG.E R24, desc[UR4][R14.64] ;  /* 0x000000040e187981 */ /* 0x000ea2000c1e1900 */
[----:B-----5:R-:W-:Y:S01]  /*02d0*/  VIADD R25, R25, 0x1 ;  /* 0x0000000119197836 */ /* 0x020fe20000000000 */
[----:B------:R-:W-:Y:S01]  /*02e0*/  BSSY.RECONVERGENT B1, `(.L_x_2) ;  /* 0x0000008000017945 */ /* 0x000fe20003800200 */
[----:B------:R-:W-:-:S03]  /*02f0*/  VIADD R17, R17, 0x1 ;  /* 0x0000000111117836 */ /* 0x000fc60000000000 */
[----:B--2---:R-:W-:-:S13]  /*0300*/  ISETP.GT.AND P0, PT, R24, R25, PT ;  /* 0x000000191800720c */ /* 0x004fda0003f04270 */
[----:B------:R-:W-:Y:S05]  /*0310*/  @!P0 BRA `(.L_x_3) ;  /* 0x0000000000108947 */ /* 0x000fea0003800000 */
[----:B---3--:R-:W-:Y:S01]  /*0320*/  IMAD.WIDE R18, R19, 0x4, R8 ;  /* 0x0000000413127825 */ /* 0x008fe200078e0208 */
[----:B------:R0:W-:Y:S04]  /*0330*/  STG.E desc[UR4][R14.64], R25 ;  /* 0x000000190e007986 */ /* 0x0001e8000c101904 */
[----:B------:R0:W-:Y:S04]  /*0340*/  STG.E desc[UR4][R18.64], R0 ;  /* 0x0000000012007986 */ /* 0x0001e8000c101904 */
[----:B------:R0:W5:Y:S02]  /*0350*/  LDG.E R22, desc[UR4][R20.64] ;  /* 0x0000000414167981 */ /* 0x000164000c1e1900 */
.L_x_3:
[----:B------:R-:W-:Y:S05]  /*0360*/  BSYNC.RECONVERGENT B1 ;  /* 0x0000000000017941 */ /* 0x000fea0003800200 */
.L_x_2:
[----:B-----5:R-:W-:-:S13]  /*0370*/  ISETP.GE.AND P0, PT, R17, R22, PT ;  /* 0x000000161100720c */ /* 0x020fda0003f06270 */
[----:B------:R-:W-:Y:S05]  /*0380*/  @!P0 BRA `(.L_x_4) ;  /* 0xfffffffc00b48947 */ /* 0x000fea000383ffff */
.L_x_1:
[----:B------:R-:W-:Y:S05]  /*0390*/  BSYNC.RECONVERGENT B0 ;  /* 0x0000000000007941 */ /* 0x000fea0003800200 */
.L_x_0:
[----:B------:R-:W1:Y:S01]  /*03a0*/  LDCU.64 UR6, c[0x0][0x3a8] ;  /* 0x00007500ff0677ac */ /* 0x000e620008000a00 */
[----:B------:R-:W-:Y:S01]  /*03b0*/  BAR.SYNC.DEFER_BLOCKING 0x0 ;  /* 0x0000000000007b1d */ /* 0x000fe20000010000 */
[----:B-1----:R-:W-:-:S04]  /*03c0*/  IADD3 R16, P0, PT, R16, UR6, RZ ;  /* 0x0000000610107c10 */ /* 0x002fc8000ff1e0ff */
[----:B------:R-:W-:Y:S01]  /*03d0*/  IADD3.X R17, PT, PT, R23, UR7, RZ, P0, !PT ;  /* 0x0000000717117c10 */ /* 0x000fe200087fe4ff */
[----:B0-----:R-:W2:Y:S05]  /*03e0*/  LDG.E R0, desc[UR4][R2.64] ;  /* 0x0000000402007981 */ /* 0x001eaa000c1e1900 */
[----:B------:R-:W2:Y:S02]  /*03f0*/  LDG.E R17, desc[UR4][R16.64] ;  /* 0x0000000410117981 */ /* 0x000ea4000c1e1900 */
[----:B--2---:R-:W-:-:S13]  /*0400*/  ISETP.GT.AND P0, PT, R0, R17, PT ;  /* 0x000000110000720c */ /* 0x004fda0003f04270 */
[----:B------:R-:W-:Y:S05]  /*0410*/  @!P0 EXIT ;  /* 0x000000000000894d */ /* 0x000fea0003800000 */
[----:B------:R-:W-:Y:S01]  /*0420*/  IMAD.MOV.U32 R7, RZ, RZ, 0x1 ;  /* 0x00000001ff077424 */ /* 0x000fe200078e00ff */
[----:B------:R-:W-:Y:S04]  /*0430*/  STG.E desc[UR4][R2.64], R17 ;  /* 0x0000001102007986 */ /* 0x000fe8000c101904 */
[----:B------:R-:W-:Y:S01]  /*0440*/  STG.E desc[UR4][R4.64], R7 ;  /* 0x0000000704007986 */ /* 0x000fe2000c101904 */
[----:B------:R-:W-:Y:S05]  /*0450*/  EXIT ;  /* 0x000000000000794d */ /* 0x000fea0003800000 */
.L_x_5:
[----:B------:R-:W-:-:S00]  /*0460*/  BRA `(.L_x_5) ;  /* 0xfffffffc00fc7947 */ /* 0x000fc0000383ffff */
[----:B------:R-:W-:-:S00]  /*0470*/  NOP ;  /* 0x0000000000007918 */ /* 0x000fc00000000000 */
        /* <DEDUP_REMOVED lines=8> */
.L_x_8:


//--------------------- .text._Z17updateCost_kernelPiS_S_Px --------------------------
	.section	.text._Z17updateCost_kernelPiS_S_Px,"ax",@progbits
	.align	128
        .global         _Z17updateCost_kernelPiS_S_Px
        .type           _Z17updateCost_kernelPiS_S_Px,@function
        .size           _Z17updateCost_kernelPiS_S_Px,(.L_x_9 - _Z17updateCost_kernelPiS_S_Px)
        .other          _Z17updateCost_kernelPiS_S_Px,@"STO_CUDA_ENTRY STV_DEFAULT"
_Z17updateCost_kernelPiS_S_Px:
.text._Z17updateCost_kernelPiS_S_Px:
        /* <DEDUP_REMOVED lines=13> */
[----:B------:R-:W-:Y:S01]  /*00d0*/  SHF.R.U32.HI R8, RZ, 0x1e, R5 ;  /* 0x0000001eff087819 */ /* 0x000fe20000011605 */
[----:B------:R-:W1:Y:S03]  /*00e0*/  LDCU.64 UR6, c[0x0][0x388] ;  /* 0x00007100ff0677ac */ /* 0x000e660008000a00 */
[C---:B0-----:R-:W-:Y:S02]  /*00f0*/  IADD3 R4, P1, PT, R6.reuse, UR8, RZ ;  /* 0x0000000806047c10 */ /* 0x041fe4000ff3e0ff */
[----:B-1----:R-:W-:Y:S02]  /*0100*/  IADD3 R2, P0, PT, R6, UR6, RZ ;  /* 0x0000000606027c10 */ /* 0x002fe4000ff1e0ff */
[----:B------:R-:W-:-:S02]  /*0110*/  IADD3.X R5, PT, PT, R8, UR9, RZ, P1, !PT ;  /* 0x0000000908057c10 */ /* 0x000fc40008ffe4ff */
[----:B------:R-:W-:-:S03]  /*0120*/  IADD3.X R3, PT, PT, R8, UR7, RZ, P0, !PT ;  /* 0x0000000708037c10 */ /* 0x000fc600087fe4ff */
[----:B------:R-:W2:Y:S04]  /*0130*/  LDG.E R7, desc[UR4][R4.64] ;  /* 0x0000000404077981 */ /* 0x000ea8000c1e1900 */
[----:B------:R-:W2:Y:S02]  /*0140*/  LDG.E R0, desc[UR4][R2.64] ;  /* 0x0000000402007981 */ /* 0x000ea4000c1e1900 */
[----:B--2---:R-:W-:-:S13]  /*0150*/  ISETP.GT.AND P0, PT, R0, R7, PT ;  /* 0x000000070000720c */ /* 0x004fda0003f04270 */
[----:B------:R-:W-:Y:S05]  /*0160*/  @!P0 EXIT ;  /* 0x000000000000894d */ /* 0x000fea0003800000 */
[----:B------:R-:W0:Y:S01]  /*0170*/  LDCU.64 UR6, c[0x0][0x380] ;  /* 0x00007000ff0677ac */ /* 0x000e220008000a00 */
[----:B------:R-:W-:Y:S01]  /*0180*/  IMAD.MOV.U32 R9, RZ, RZ, 0x1 ;  /* 0x00000001ff097424 */ /* 0x000fe200078e00ff */
[----:B------:R-:W-:Y:S01]  /*0190*/  STG.E desc[UR4][R2.64], R7 ;  /* 0x0000000702007986 */ /* 0x000fe2000c101904 */
[----:B0-----:R-:W-:-:S04]  /*01a0*/  IADD3 R4, P0, PT, R6, UR6, RZ ;  /* 0x0000000606047c10 */ /* 0x001fc8000ff1e0ff */
[----:B------:R-:W-:-:S05]  /*01b0*/  IADD3.X R5, PT, PT, R8, UR7, RZ, P0, !PT ;  /* 0x0000000708057c10 */ /* 0x000fca00087fe4ff */
[----:B------:R-:W-:Y:S01]  /*01c0*/  STG.E desc[UR4][R4.64], R9 ;  /* 0x0000000904007986 */ /* 0x000fe2000c101904 */
[----:B------:R-:W-:Y:S05]  /*01d0*/  EXIT ;  /* 0x000000000000794d */ /* 0x000fea0003800000 */
.L_x_6:
        /* <DEDUP_REMOVED lines=10> */
.L_x_9:


//--------------------- .text._Z14getMsum_kernelPiS_Px --------------------------
	.section	.text._Z14getMsum_kernelPiS_Px,"ax",@progbits
	.align	128
        .global         _Z14getMsum_kernelPiS_Px
        .type           _Z14getMsum_kernelPiS_Px,@function
        .size           _Z14getMsum_kernelPiS_Px,(.L_x_10 - _Z14getMsum_kernelPiS_Px)
        .other          _Z14getMsum_kernelPiS_Px,@"STO_CUDA_ENTRY STV_DEFAULT"
_Z14getMsum_kernelPiS_Px:
.text._Z14getMsum_kernelPiS_Px:
[----:B------:R-:W-:Y:S01]  /*0000*/  LDC R1, c[0x0][0x37c] ;  /* 0x0000df00ff017b82 */ /* 0x000fe20000000800 */
[----:B------:R-:W0:Y:S07]  /*0010*/  S2R R0, SR_TID.X ;  /* 0x0000000000007919 */ /* 0x000e2e0000002100 */
[----:B------:R-:W0:Y:S08]  /*0020*/  S2UR UR4, SR_CTAID.X ;  /* 0x00000000000479c3 */ /* 0x000e300000002500 */
[----:B------:R-:W0:Y:S08]  /*0030*/  LDC R7, c[0x0][0x360] ;  /* 0x0000d800ff077b82 */ /* 0x000e300000000800 */
[----:B------:R-:W1:Y:S01]  /*0040*/  LDC.64 R4, c[0x0][0x390] ;  /* 0x0000e400ff047b82 */ /* 0x000e620000000a00 */
[----:B0-----:R-:W-:Y:S01]  /*0050*/  IMAD R7, R7, UR4, R0 ;  /* 0x0000000407077c24 */ /* 0x001fe2000f8e0200 */
[----:B------:R-:W0:Y:S04]  /*0060*/  LDCU.64 UR4, c[0x0][0x358] ;  /* 0x00006b00ff0477ac */ /* 0x000e280008000a00 */
[----:B------:R-:W-:-:S13]  /*0070*/  ISETP.NE.AND P0, PT, R7, RZ, PT ;  /* 0x000000ff0700720c */ /* 0x000fda0003f05270 */
[----:B------:R-:W0:Y:S02]  /*0080*/  @!P0 LDC.64 R2, c[0x0][0x388] ;  /* 0x0000e200ff028b82 */ /* 0x000e240000000a00 */
[----:B0-----:R0:W-:Y:S06]  /*0090*/  @!P0 STG.E desc[UR4][R2.64], RZ ;  /* 0x000000ff02008986 */ /* 0x0011ec000c101904 */
[----:B------:R-:W-:Y:S06]  /*00a0*/  BAR.SYNC.DEFER_BLOCKING 0x0 ;  /* 0x0000000000007b1d */ /* 0x000fec0000010000 */
[----:B-1----:R-:W2:Y:S02]  /*00b0*/  LDG.E.64 R4, desc[UR4][R4.64] ;  /* 0x0000000404047981 */ /* 0x002ea4000c1e1b00 */
[----:B--2---:R-:W-:-:S04]  /*00c0*/  ISETP.GT.U32.AND P0, PT, R4, R7, PT ;  /* 0x000000070400720c */ /* 0x004fc80003f04070 */
[----:B------:R-:W-:-:S13]  /*00d0*/  ISETP.GT.AND.EX P0, PT, R5, RZ, PT, P0 ;  /* 0x000000ff0500720c */ /* 0x000fda0003f04300 */
[----:B0-----:R-:W-:Y:S05]  /*00e0*/  @!P0 EXIT ;  /* 0x000000000000894d */ /* 0x001fea0003800000 */
[----:B------:R-:W0:Y:S02]  /*00f0*/  LDCU.64 UR6, c[0x0][0x380] ;  /* 0x00007000ff0677ac */ /* 0x000e240008000a00 */
[----:B0-----:R-:W-:-:S04]  /*0100*/  LEA R2, P0, R7, UR6, 0x2 ;  /* 0x0000000607027c11 */ /* 0x001fc8000f8010ff */
[----:B------:R-:W-:-:S05]  /*0110*/  LEA.HI.X R3, R7, UR7, RZ, 0x2, P0 ;  /* 0x0000000707037c11 */ /* 0x000fca00080f14ff */
[----:B------:R-:W2:Y:S02]  /*0120*/  LDG.E R2, desc[UR4][R2.64] ;  /* 0x0000000402027981 */ /* 0x000ea4000c1e1900 */
[----:B--2---:R-:W-:-:S13]  /*0130*/  ISETP.GE.AND P0, PT, R2, 0x1, PT ;  /* 0x000000010200780c */ /* 0x004fda0003f06270 */
[----:B------:R-:W-:Y:S05]  /*0140*/  @!P0 EXIT ;  /* 0x000000000000894d */ /* 0x000fea0003800000 */
[----:B------:R-:W0:Y:S01]  /*0150*/  S2R R0, SR_LANEID ;  /* 0x0000000000007919 */ /* 0x000e220000000000 */
[----:B------:R-:W1:Y:S01]  /*0160*/  LDC.64 R2, c[0x0][0x388] ;  /* 0x0000e200ff027b82 */ /* 0x000e620000000a00 */
[----:B------:R-:W-:Y:S02]  /*0170*/  VOTEU.ANY UR6, UPT, PT ;  /* 0x0000000000067886 */ /* 0x000fe400038e0100 */
[----:B------:R-:W-:Y:S02]  /*0180*/  UFLO.U32 UR7, UR6 ;  /* 0x00000006000772bd */ /* 0x000fe400080e0000 */
[----:B------:R-:W1:Y:S04]  /*0190*/  POPC R5, UR6 ;  /* 0x0000000600057d09 */ /* 0x000e680008000000 */
[----:B0-----:R-:W-:-:S13]  /*01a0*/  ISETP.EQ.U32.AND P0, PT, R0, UR7, PT ;  /* 0x0000000700007c0c */ /* 0x001fda000bf02070 */
[----:B-1----:R-:W-:Y:S01]  /*01b0*/  @P0 REDG.E.ADD.STRONG.GPU desc[UR4][R2.64], R5 ;  /* 0x000000050200098e */ /* 0x002fe2000c12e104 */
[----:B------:R-:W-:Y:S05]  /*01c0*/  EXIT ;  /* 0x000000000000794d */ /* 0x000fea0003800000 */
.L_x_7:
        /* <DEDUP_REMOVED lines=11> */
.L_x_10:


//--------------------- .nv.shared.reserved.0     --------------------------
	.section	.nv.shared.reserved.0,"aw",@nobits
	.weak		__nv_reservedSMEM_offset_0_alias
	.size		__nv_reservedSMEM_offset_0_alias, 0, 64
	.other		__nv_reservedSMEM_offset_0_alias,@"STO_CUDA_RESERVED_SHARED STV_DEFAULT"
__nv_reservedSMEM_offset_0_alias:
	.zero		0
	.zero		64


//--------------------- .nv.constant0._Z23exploreNeighbors_kernelPiS_S_S_S_S_S_Px --------------------------
	.section	.nv.constant0._Z23exploreNeighbors_kernelPiS_S_S_S_S_S_Px,"a",@progbits
	.sectionflags	@""
	.align	4
.nv.constant0._Z23exploreNeighbors_kernelPiS_S_S_S_S_S_Px:
	.zero		960


//--------------------- .nv.constant0._Z17updateCost_kernelPiS_S_Px --------------------------
	.section	.nv.constant0._Z17updateCost_kernelPiS_S_Px,"a",@progbits
	.sectionflags	@""
	.align	4
.nv.constant0._Z17updateCost_kernelPiS_S_Px:
	.zero		928


//--------------------- .nv.constant0._Z14getMsum_kernelPiS_Px --------------------------
	.section	.nv.constant0._Z14getMsum_kernelPiS_Px,"a",@progbits
	.sectionflags	@""
	.align	4
.nv.constant0._Z14getMsum_kernelPiS_Px:
	.zero		920


//--------------------- SYMBOLS --------------------------

	.type		.nv.reservedSmem.offset0,@object
	.size		.nv.reservedSmem.offset0,0x4
